//
// Generated by NVIDIA NVVM Compiler
//
// Compiler Build ID: CL-36424714
// Cuda compilation tools, release 13.0, V13.0.88
// Based on NVVM 20.0.0
//

.version 9.0
.target sm_100
.address_size 64

	// .globl	_ZN3cub18CUB_300001_SM_10006detail11EmptyKernelIvEEvv
.global .align 1 .b8 _ZN41_INTERNAL_62bb4464_4_k_cu_8dc7bdc2_2729624cuda3std3__45__cpo5beginE[1];
.global .align 1 .b8 _ZN41_INTERNAL_62bb4464_4_k_cu_8dc7bdc2_2729624cuda3std3__45__cpo3endE[1];
.global .align 1 .b8 _ZN41_INTERNAL_62bb4464_4_k_cu_8dc7bdc2_2729624cuda3std3__45__cpo6cbeginE[1];
.global .align 1 .b8 _ZN41_INTERNAL_62bb4464_4_k_cu_8dc7bdc2_2729624cuda3std3__45__cpo4cendE[1];
.global .align 1 .b8 _ZN41_INTERNAL_62bb4464_4_k_cu_8dc7bdc2_2729624cuda3std3__45__cpo6rbeginE[1];
.global .align 1 .b8 _ZN41_INTERNAL_62bb4464_4_k_cu_8dc7bdc2_2729624cuda3std3__45__cpo4rendE[1];
.global .align 1 .b8 _ZN41_INTERNAL_62bb4464_4_k_cu_8dc7bdc2_2729624cuda3std3__45__cpo7crbeginE[1];
.global .align 1 .b8 _ZN41_INTERNAL_62bb4464_4_k_cu_8dc7bdc2_2729624cuda3std3__45__cpo5crendE[1];
.global .align 1 .b8 _ZN41_INTERNAL_62bb4464_4_k_cu_8dc7bdc2_2729624cuda3std3__443_GLOBAL__N__62bb4464_4_k_cu_8dc7bdc2_2729626ignoreE[1];
.global .align 1 .b8 _ZN41_INTERNAL_62bb4464_4_k_cu_8dc7bdc2_2729624cuda3std3__419piecewise_constructE[1];
.global .align 1 .b8 _ZN41_INTERNAL_62bb4464_4_k_cu_8dc7bdc2_2729624cuda3std3__48in_placeE[1];
.global .align 1 .b8 _ZN41_INTERNAL_62bb4464_4_k_cu_8dc7bdc2_2729624cuda3std3__420unreachable_sentinelE[1];
.global .align 1 .b8 _ZN41_INTERNAL_62bb4464_4_k_cu_8dc7bdc2_2729624cuda3std3__47nulloptE[1];
.global .align 1 .b8 _ZN41_INTERNAL_62bb4464_4_k_cu_8dc7bdc2_2729624cuda3std3__48unexpectE[1];
.global .align 1 .b8 _ZN41_INTERNAL_62bb4464_4_k_cu_8dc7bdc2_2729624cuda3std6ranges3__45__cpo4swapE[1];
.global .align 1 .b8 _ZN41_INTERNAL_62bb4464_4_k_cu_8dc7bdc2_2729624cuda3std6ranges3__45__cpo9iter_moveE[1];
.global .align 1 .b8 _ZN41_INTERNAL_62bb4464_4_k_cu_8dc7bdc2_2729624cuda3std6ranges3__45__cpo5beginE[1];
.global .align 1 .b8 _ZN41_INTERNAL_62bb4464_4_k_cu_8dc7bdc2_2729624cuda3std6ranges3__45__cpo3endE[1];
.global .align 1 .b8 _ZN41_INTERNAL_62bb4464_4_k_cu_8dc7bdc2_2729624cuda3std6ranges3__45__cpo6cbeginE[1];
.global .align 1 .b8 _ZN41_INTERNAL_62bb4464_4_k_cu_8dc7bdc2_2729624cuda3std6ranges3__45__cpo4cendE[1];
.global .align 1 .b8 _ZN41_INTERNAL_62bb4464_4_k_cu_8dc7bdc2_2729624cuda3std6ranges3__45__cpo7advanceE[1];
.global .align 1 .b8 _ZN41_INTERNAL_62bb4464_4_k_cu_8dc7bdc2_2729624cuda3std6ranges3__45__cpo9iter_swapE[1];
.global .align 1 .b8 _ZN41_INTERNAL_62bb4464_4_k_cu_8dc7bdc2_2729624cuda3std6ranges3__45__cpo4nextE[1];
.global .align 1 .b8 _ZN41_INTERNAL_62bb4464_4_k_cu_8dc7bdc2_2729624cuda3std6ranges3__45__cpo4prevE[1];
.global .align 1 .b8 _ZN41_INTERNAL_62bb4464_4_k_cu_8dc7bdc2_2729624cuda3std6ranges3__45__cpo4dataE[1];
.global .align 1 .b8 _ZN41_INTERNAL_62bb4464_4_k_cu_8dc7bdc2_2729624cuda3std6ranges3__45__cpo5cdataE[1];
.global .align 1 .b8 _ZN41_INTERNAL_62bb4464_4_k_cu_8dc7bdc2_2729624cuda3std6ranges3__45__cpo4sizeE[1];
.global .align 1 .b8 _ZN41_INTERNAL_62bb4464_4_k_cu_8dc7bdc2_2729624cuda3std6ranges3__45__cpo5ssizeE[1];
.global .align 1 .b8 _ZN41_INTERNAL_62bb4464_4_k_cu_8dc7bdc2_2729624cuda3std6ranges3__45__cpo8distanceE[1];
.global .align 1 .b8 _ZN41_INTERNAL_62bb4464_4_k_cu_8dc7bdc2_2729626thrust24THRUST_300001_SM_1000_NS6system6detail10sequential3seqE[1];
.global .align 1 .b8 _ZN41_INTERNAL_62bb4464_4_k_cu_8dc7bdc2_2729626thrust24THRUST_300001_SM_1000_NS12placeholders2_1E[1];
.global .align 1 .b8 _ZN41_INTERNAL_62bb4464_4_k_cu_8dc7bdc2_2729626thrust24THRUST_300001_SM_1000_NS12placeholders2_2E[1];
.global .align 1 .b8 _ZN41_INTERNAL_62bb4464_4_k_cu_8dc7bdc2_2729626thrust24THRUST_300001_SM_1000_NS12placeholders2_3E[1];
.global .align 1 .b8 _ZN41_INTERNAL_62bb4464_4_k_cu_8dc7bdc2_2729626thrust24THRUST_300001_SM_1000_NS12placeholders2_4E[1];
.global .align 1 .b8 _ZN41_INTERNAL_62bb4464_4_k_cu_8dc7bdc2_2729626thrust24THRUST_300001_SM_1000_NS12placeholders2_5E[1];
.global .align 1 .b8 _ZN41_INTERNAL_62bb4464_4_k_cu_8dc7bdc2_2729626thrust24THRUST_300001_SM_1000_NS12placeholders2_6E[1];
.global .align 1 .b8 _ZN41_INTERNAL_62bb4464_4_k_cu_8dc7bdc2_2729626thrust24THRUST_300001_SM_1000_NS12placeholders2_7E[1];
.global .align 1 .b8 _ZN41_INTERNAL_62bb4464_4_k_cu_8dc7bdc2_2729626thrust24THRUST_300001_SM_1000_NS12placeholders2_8E[1];
.global .align 1 .b8 _ZN41_INTERNAL_62bb4464_4_k_cu_8dc7bdc2_2729626thrust24THRUST_300001_SM_1000_NS12placeholders2_9E[1];
.global .align 1 .b8 _ZN41_INTERNAL_62bb4464_4_k_cu_8dc7bdc2_2729626thrust24THRUST_300001_SM_1000_NS12placeholders3_10E[1];

.visible .entry _ZN3cub18CUB_300001_SM_10006detail11EmptyKernelIvEEvv()
{


	ret;

}


// ===== COMPILED SASS (sm_100) =====

	.target	sm_100

	.elftype	@"ET_EXEC"


//--------------------- .note.nv.tkinfo           --------------------------
	.section	.note.nv.tkinfo,"",@"SHT_NOTE"
	.sectionflags	@"SHF_NOTE_NV_TKINFO"
	.tkinfo
        /*0018*/ 	.word	0x00000002
        /*0030*/ 	.string	""
        /*0030*/ 	.string	"ptxas"
        /*0030*/ 	.string	"Cuda compilation tools, release 13.0, V13.0.88"
        /*0030*/ 	.string	"Build cuda_13.0.r13.0/compiler.36424714_0"
        /*0030*/ 	.string	"-arch sm_100 -m 64 "



//--------------------- .note.nv.cuinfo           --------------------------
	.section	.note.nv.cuinfo,"",@"SHT_NOTE"
	.sectionflags	@"SHF_NOTE_NV_CUINFO"
        /*0018*/ 	.short	0x0002
        /*001a*/ 	.short	0x0064
        /*001c*/ 	.short	0x0082
	.zero		2


//--------------------- .nv.info                  --------------------------
	.section	.nv.info,"",@"SHT_CUDA_INFO"
	.align	4


	//----- nvinfo : EIATTR_REGCOUNT
	.align		4
        /*0000*/ 	.byte	0x04, 0x2f
        /*0002*/ 	.short	(.L_41 - .L_40)
	.align		4
.L_40:
        /*0004*/ 	.word	index@(_ZN3cub18CUB_300001_SM_10006detail11EmptyKernelIvEEvv)
        /*0008*/ 	.word	0x00000004


	//----- nvinfo : EIATTR_FRAME_SIZE
	.align		4
.L_41:
        /*000c*/ 	.byte	0x04, 0x11
        /*000e*/ 	.short	(.L_43 - .L_42)
	.align		4
.L_42:
        /*0010*/ 	.word	index@(_ZN3cub18CUB_300001_SM_10006detail11EmptyKernelIvEEvv)
        /*0014*/ 	.word	0x00000000


	//----- nvinfo : EIATTR_MIN_STACK_SIZE
	.align		4
.L_43:
        /*0018*/ 	.byte	0x04, 0x12
        /*001a*/ 	.short	(.L_45 - .L_44)
	.align		4
.L_44:
        /*001c*/ 	.word	index@(_ZN3cub18CUB_300001_SM_10006detail11EmptyKernelIvEEvv)
        /*0020*/ 	.word	0x00000000
.L_45:


//--------------------- .nv.compat                --------------------------
	.section	.nv.compat,"",@"SHT_CUDA_COMPAT_INFO"
	.align	4
        /*0000*/ 	.byte	0x02, 0x09, 0x00, 0x00, 0x02, 0x02, 0x01, 0x00, 0x02, 0x05, 0x05, 0x00, 0x03, 0x07, 0x01, 0x01
        /*0010*/ 	.byte	0x02, 0x03, 0x00, 0x00, 0x02, 0x06, 0x01, 0x00, 0x04, 0x0b, 0x08, 0x00, 0x09, 0x00, 0x00, 0x00
        /*0020*/ 	.byte	0x00, 0x00, 0x00, 0x00


//--------------------- .nv.info._ZN3cub18CUB_300001_SM_10006detail11EmptyKernelIvEEvv --------------------------
	.section	.nv.info._ZN3cub18CUB_300001_SM_10006detail11EmptyKernelIvEEvv,"",@"SHT_CUDA_INFO"
	.sectionflags	@""
	.align	4


	//----- nvinfo : EIATTR_CUDA_API_VERSION
	.align		4
        /*0000*/ 	.byte	0x04, 0x37
        /*0002*/ 	.short	(.L_47 - .L_46)
.L_46:
        /*0004*/ 	.word	0x00000082


	//----- nvinfo : EIATTR_SPARSE_MMA_MASK
	.align		4
.L_47:
        /*0008*/ 	.byte	0x03, 0x50
        /*000a*/ 	.short	0x0000


	//----- nvinfo : EIATTR_MAXREG_COUNT
	.align		4
        /*000c*/ 	.byte	0x03, 0x1b
        /*000e*/ 	.short	0x00ff


	//----- nvinfo : EIATTR_MERCURY_ISA_VERSION
	.align		4
        /*0010*/ 	.byte	0x03, 0x5f
        /*0012*/ 	.short	0x0101


	//----- nvinfo : EIATTR_VRC_CTA_INIT_COUNT
	.align		4
        /*0014*/ 	.byte	0x02, 0x4a
	.zero		1
	.zero		1


	//----- nvinfo : EIATTR_EXIT_INSTR_OFFSETS
	.align		4
        /*0018*/ 	.byte	0x04, 0x1c
        /*001a*/ 	.short	(.L_49 - .L_48)


	//   ....[0]....
.L_48:
        /*001c*/ 	.word	0x00000010


	//----- nvinfo : EIATTR_SW_WAR
	.align		4
.L_49:
        /*0020*/ 	.byte	0x04, 0x36
        /*0022*/ 	.short	(.L_51 - .L_50)
.L_50:
        /*0024*/ 	.word	0x00000008
.L_51:


//--------------------- .nv.callgraph             --------------------------
	.section	.nv.callgraph,"",@"SHT_CUDA_CALLGRAPH"
	.align	4
	.sectionentsize	8
	.align		4
        /*0000*/ 	.word	0x00000000
	.align		4
        /*0004*/ 	.word	0xffffffff
	.align		4
        /*0008*/ 	.word	0x00000000
	.align		4
        /*000c*/ 	.word	0xfffffffe
	.align		4
        /*0010*/ 	.word	0x00000000
	.align		4
        /*0014*/ 	.word	0xfffffffd
	.align		4
        /*0018*/ 	.word	0x00000000
	.align		4
        /*001c*/ 	.word	0xfffffffc


//--------------------- .nv.constant4             --------------------------
	.section	.nv.constant4,"a",@progbits
	.align	8
	.align		8
.nv.constant4:
        /*0000*/ 	.dword	_ZN41_INTERNAL_62bb4464_4_k_cu_8dc7bdc2_2732374cuda3std3__45__cpo5beginE
	.align		8
        /*0008*/ 	.dword	_ZN41_INTERNAL_62bb4464_4_k_cu_8dc7bdc2_2732374cuda3std3__45__cpo3endE
	.align		8
        /*0010*/ 	.dword	_ZN41_INTERNAL_62bb4464_4_k_cu_8dc7bdc2_2732374cuda3std3__45__cpo6cbeginE
	.align		8
        /*0018*/ 	.dword	_ZN41_INTERNAL_62bb4464_4_k_cu_8dc7bdc2_2732374cuda3std3__45__cpo4cendE
	.align		8
        /*0020*/ 	.dword	_ZN41_INTERNAL_62bb4464_4_k_cu_8dc7bdc2_2732374cuda3std3__45__cpo6rbeginE
	.align		8
        /*0028*/ 	.dword	_ZN41_INTERNAL_62bb4464_4_k_cu_8dc7bdc2_2732374cuda3std3__45__cpo4rendE
	.align		8
        /*0030*/ 	.dword	_ZN41_INTERNAL_62bb4464_4_k_cu_8dc7bdc2_2732374cuda3std3__45__cpo7crbeginE
	.align		8
        /*0038*/ 	.dword	_ZN41_INTERNAL_62bb4464_4_k_cu_8dc7bdc2_2732374cuda3std3__45__cpo5crendE
	.align		8
        /*0040*/ 	.dword	_ZN41_INTERNAL_62bb4464_4_k_cu_8dc7bdc2_2732374cuda3std3__443_GLOBAL__N__62bb4464_4_k_cu_8dc7bdc2_2732376ignoreE
	.align		8
        /*0048*/ 	.dword	_ZN41_INTERNAL_62bb4464_4_k_cu_8dc7bdc2_2732374cuda3std3__419piecewise_constructE
	.align		8
        /*0050*/ 	.dword	_ZN41_INTERNAL_62bb4464_4_k_cu_8dc7bdc2_2732374cuda3std3__48in_placeE
	.align		8
        /*0058*/ 	.dword	_ZN41_INTERNAL_62bb4464_4_k_cu_8dc7bdc2_2732374cuda3std3__420unreachable_sentinelE
	.align		8
        /*0060*/ 	.dword	_ZN41_INTERNAL_62bb4464_4_k_cu_8dc7bdc2_2732374cuda3std3__47nulloptE
	.align		8
        /*0068*/ 	.dword	_ZN41_INTERNAL_62bb4464_4_k_cu_8dc7bdc2_2732374cuda3std3__48unexpectE
	.align		8
        /*0070*/ 	.dword	_ZN41_INTERNAL_62bb4464_4_k_cu_8dc7bdc2_2732374cuda3std6ranges3__45__cpo4swapE
	.align		8
        /*0078*/ 	.dword	_ZN41_INTERNAL_62bb4464_4_k_cu_8dc7bdc2_2732374cuda3std6ranges3__45__cpo9iter_moveE
	.align		8
        /*0080*/ 	.dword	_ZN41_INTERNAL_62bb4464_4_k_cu_8dc7bdc2_2732374cuda3std6ranges3__45__cpo5beginE
	.align		8
        /*0088*/ 	.dword	_ZN41_INTERNAL_62bb4464_4_k_cu_8dc7bdc2_2732374cuda3std6ranges3__45__cpo3endE
	.align		8
        /*0090*/ 	.dword	_ZN41_INTERNAL_62bb4464_4_k_cu_8dc7bdc2_2732374cuda3std6ranges3__45__cpo6cbeginE
	.align		8
        /*0098*/ 	.dword	_ZN41_INTERNAL_62bb4464_4_k_cu_8dc7bdc2_2732374cuda3std6ranges3__45__cpo4cendE
	.align		8
        /*00a0*/ 	.dword	_ZN41_INTERNAL_62bb4464_4_k_cu_8dc7bdc2_2732374cuda3std6ranges3__45__cpo7advanceE
	.align		8
        /*00a8*/ 	.dword	_ZN41_INTERNAL_62bb4464_4_k_cu_8dc7bdc2_2732374cuda3std6ranges3__45__cpo9iter_swapE
	.align		8
        /*00b0*/ 	.dword	_ZN41_INTERNAL_62bb4464_4_k_cu_8dc7bdc2_2732374cuda3std6ranges3__45__cpo4nextE
	.align		8
        /*00b8*/ 	.dword	_ZN41_INTERNAL_62bb4464_4_k_cu_8dc7bdc2_2732374cuda3std6ranges3__45__cpo4prevE
	.align		8
        /*00c0*/ 	.dword	_ZN41_INTERNAL_62bb4464_4_k_cu_8dc7bdc2_2732374cuda3std6ranges3__45__cpo4dataE
	.align		8
        /*00c8*/ 	.dword	_ZN41_INTERNAL_62bb4464_4_k_cu_8dc7bdc2_2732374cuda3std6ranges3__45__cpo5cdataE
	.align		8
        /*00d0*/ 	.dword	_ZN41_INTERNAL_62bb4464_4_k_cu_8dc7bdc2_2732374cuda3std6ranges3__45__cpo4sizeE
	.align		8
        /*00d8*/ 	.dword	_ZN41_INTERNAL_62bb4464_4_k_cu_8dc7bdc2_2732374cuda3std6ranges3__45__cpo5ssizeE
	.align		8
        /*00e0*/ 	.dword	_ZN41_INTERNAL_62bb4464_4_k_cu_8dc7bdc2_2732374cuda3std6ranges3__45__cpo8distanceE
	.align		8
        /*00e8*/ 	.dword	_ZN41_INTERNAL_62bb4464_4_k_cu_8dc7bdc2_2732376thrust24THRUST_300001_SM_1000_NS6system6detail10sequential3seqE
	.align		8
        /*00f0*/ 	.dword	_ZN41_INTERNAL_62bb4464_4_k_cu_8dc7bdc2_2732376thrust24THRUST_300001_SM_1000_NS12placeholders2_1E
	.align		8
        /*00f8*/ 	.dword	_ZN41_INTERNAL_62bb4464_4_k_cu_8dc7bdc2_2732376thrust24THRUST_300001_SM_1000_NS12placeholders2_2E
	.align		8
        /*0100*/ 	.dword	_ZN41_INTERNAL_62bb4464_4_k_cu_8dc7bdc2_2732376thrust24THRUST_300001_SM_1000_NS12placeholders2_3E
	.align		8
        /*0108*/ 	.dword	_ZN41_INTERNAL_62bb4464_4_k_cu_8dc7bdc2_2732376thrust24THRUST_300001_SM_1000_NS12placeholders2_4E
	.align		8
        /*0110*/ 	.dword	_ZN41_INTERNAL_62bb4464_4_k_cu_8dc7bdc2_2732376thrust24THRUST_300001_SM_1000_NS12placeholders2_5E
	.align		8
        /*0118*/ 	.dword	_ZN41_INTERNAL_62bb4464_4_k_cu_8dc7bdc2_2732376thrust24THRUST_300001_SM_1000_NS12placeholders2_6E
	.align		8
        /*0120*/ 	.dword	_ZN41_INTERNAL_62bb4464_4_k_cu_8dc7bdc2_2732376thrust24THRUST_300001_SM_1000_NS12placeholders2_7E
	.align		8
        /*0128*/ 	.dword	_ZN41_INTERNAL_62bb4464_4_k_cu_8dc7bdc2_2732376thrust24THRUST_300001_SM_1000_NS12placeholders2_8E
	.align		8
        /*0130*/ 	.dword	_ZN41_INTERNAL_62bb4464_4_k_cu_8dc7bdc2_2732376thrust24THRUST_300001_SM_1000_NS12placeholders2_9E
	.align		8
        /*0138*/ 	.dword	_ZN41_INTERNAL_62bb4464_4_k_cu_8dc7bdc2_2732376thrust24THRUST_300001_SM_1000_NS12placeholders3_10E


//--------------------- .text._ZN3cub18CUB_300001_SM_10006detail11EmptyKernelIvEEvv --------------------------
	.section	.text._ZN3cub18CUB_300001_SM_10006detail11EmptyKernelIvEEvv,"ax",@progbits
	.align	128
        .global         _ZN3cub18CUB_300001_SM_10006detail11EmptyKernelIvEEvv
        .type           _ZN3cub18CUB_300001_SM_10006detail11EmptyKernelIvEEvv,@function
        .size           _ZN3cub18CUB_300001_SM_10006detail11EmptyKernelIvEEvv,(.L_x_1 - _ZN3cub18CUB_300001_SM_10006detail11EmptyKernelIvEEvv)
        .other          _ZN3cub18CUB_300001_SM_10006detail11EmptyKernelIvEEvv,@"STO_CUDA_ENTRY STV_DEFAULT"
_ZN3cub18CUB_300001_SM_10006detail11EmptyKernelIvEEvv:
.text._ZN3cub18CUB_300001_SM_10006detail11EmptyKernelIvEEvv:
[----:B------:R-:W-:Y:S01]  /*0000*/  LDC R1, c[0x0][0x37c] ;  /* 0x0000df00ff017b82 */ /* 0x000fe20000000800 */
[----:B------:R-:W-:Y:S05]  /*0010*/  EXIT ;  /* 0x000000000000794d */ /* 0x000fea0003800000 */
.L_x_0:
[----:B------:R-:W-:-:S00]  /*0020*/  BRA `(.L_x_0) ;  /* 0xfffffffc00fc7947 */ /* 0x000fc0000383ffff */
[----:B------:R-:W-:-:S00]  /*0030*/  NOP ;  /* 0x0000000000007918 */ /* 0x000fc00000000000 */
        /* <DEDUP_REMOVED lines=12> */
.L_x_1:


//--------------------- .nv.shared.reserved.0     --------------------------
	.section	.nv.shared.reserved.0,"aw",@nobits
	.weak		__nv_reservedSMEM_offset_0_alias
	.size		__nv_reservedSMEM_offset_0_alias, 0, 64
	.other		__nv_reservedSMEM_offset_0_alias,@"STO_CUDA_RESERVED_SHARED STV_DEFAULT"
__nv_reservedSMEM_offset_0_alias:
	.zero		0
	.zero		64


//--------------------- .nv.global                --------------------------
	.section	.nv.global,"aw",@nobits
.nv.global:
	.type		_ZN41_INTERNAL_62bb4464_4_k_cu_8dc7bdc2_2732376thrust24THRUST_300001_SM_1000_NS12placeholders2_5E,@object
	.size		_ZN41_INTERNAL_62bb4464_4_k_cu_8dc7bdc2_2732376thrust24THRUST_300001_SM_1000_NS12placeholders2_5E,(_ZN41_INTERNAL_62bb4464_4_k_cu_8dc7bdc2_2732374cuda3std3__45__cpo6cbeginE - _ZN41_INTERNAL_62bb4464_4_k_cu_8dc7bdc2_2732376thrust24THRUST_300001_SM_1000_NS12placeholders2_5E)
_ZN41_INTERNAL_62bb4464_4_k_cu_8dc7bdc2_2732376thrust24THRUST_300001_SM_1000_NS12placeholders2_5E:
	.zero		1
	.type		_ZN41_INTERNAL_62bb4464_4_k_cu_8dc7bdc2_2732374cuda3std3__45__cpo6cbeginE,@object
	.size		_ZN41_INTERNAL_62bb4464_4_k_cu_8dc7bdc2_2732374cuda3std3__45__cpo6cbeginE,(_ZN41_INTERNAL_62bb4464_4_k_cu_8dc7bdc2_2732374cuda3std6ranges3__45__cpo6cbeginE - _ZN41_INTERNAL_62bb4464_4_k_cu_8dc7bdc2_2732374cuda3std3__45__cpo6cbeginE)
_ZN41_INTERNAL_62bb4464_4_k_cu_8dc7bdc2_2732374cuda3std3__45__cpo6cbeginE:
	.zero		1
	.type		_ZN41_INTERNAL_62bb4464_4_k_cu_8dc7bdc2_2732374cuda3std6ranges3__45__cpo6cbeginE,@object
	.size		_ZN41_INTERNAL_62bb4464_4_k_cu_8dc7bdc2_2732374cuda3std6ranges3__45__cpo6cbeginE,(_ZN41_INTERNAL_62bb4464_4_k_cu_8dc7bdc2_2732374cuda3std3__48in_placeE - _ZN41_INTERNAL_62bb4464_4_k_cu_8dc7bdc2_2732374cuda3std6ranges3__45__cpo6cbeginE)
_ZN41_INTERNAL_62bb4464_4_k_cu_8dc7bdc2_2732374cuda3std6ranges3__45__cpo6cbeginE:
	.zero		1
	.type		_ZN41_INTERNAL_62bb4464_4_k_cu_8dc7bdc2_2732374cuda3std3__48in_placeE,@object
	.size		_ZN41_INTERNAL_62bb4464_4_k_cu_8dc7bdc2_2732374cuda3std3__48in_placeE,(_ZN41_INTERNAL_62bb4464_4_k_cu_8dc7bdc2_2732374cuda3std6ranges3__45__cpo4sizeE - _ZN41_INTERNAL_62bb4464_4_k_cu_8dc7bdc2_2732374cuda3std3__48in_placeE)
_ZN41_INTERNAL_62bb4464_4_k_cu_8dc7bdc2_2732374cuda3std3__48in_placeE:
	.zero		1
	.type		_ZN41_INTERNAL_62bb4464_4_k_cu_8dc7bdc2_2732374cuda3std6ranges3__45__cpo4sizeE,@object
	.size		_ZN41_INTERNAL_62bb4464_4_k_cu_8dc7bdc2_2732374cuda3std6ranges3__45__cpo4sizeE,(_ZN41_INTERNAL_62bb4464_4_k_cu_8dc7bdc2_2732376thrust24THRUST_300001_SM_1000_NS12placeholders2_9E - _ZN41_INTERNAL_62bb4464_4_k_cu_8dc7bdc2_2732374cuda3std6ranges3__45__cpo4sizeE)
_ZN41_INTERNAL_62bb4464_4_k_cu_8dc7bdc2_2732374cuda3std6ranges3__45__cpo4sizeE:
	.zero		1
	.type		_ZN41_INTERNAL_62bb4464_4_k_cu_8dc7bdc2_2732376thrust24THRUST_300001_SM_1000_NS12placeholders2_9E,@object
	.size		_ZN41_INTERNAL_62bb4464_4_k_cu_8dc7bdc2_2732376thrust24THRUST_300001_SM_1000_NS12placeholders2_9E,(_ZN41_INTERNAL_62bb4464_4_k_cu_8dc7bdc2_2732374cuda3std3__45__cpo7crbeginE - _ZN41_INTERNAL_62bb4464_4_k_cu_8dc7bdc2_2732376thrust24THRUST_300001_SM_1000_NS12placeholders2_9E)
_ZN41_INTERNAL_62bb4464_4_k_cu_8dc7bdc2_2732376thrust24THRUST_300001_SM_1000_NS12placeholders2_9E:
	.zero		1
	.type		_ZN41_INTERNAL_62bb4464_4_k_cu_8dc7bdc2_2732374cuda3std3__45__cpo7crbeginE,@object
	.size		_ZN41_INTERNAL_62bb4464_4_k_cu_8dc7bdc2_2732374cuda3std3__45__cpo7crbeginE,(_ZN41_INTERNAL_62bb4464_4_k_cu_8dc7bdc2_2732374cuda3std6ranges3__45__cpo4nextE - _ZN41_INTERNAL_62bb4464_4_k_cu_8dc7bdc2_2732374cuda3std3__45__cpo7crbeginE)
_ZN41_INTERNAL_62bb4464_4_k_cu_8dc7bdc2_2732374cuda3std3__45__cpo7crbeginE:
	.zero		1
	.type		_ZN41_INTERNAL_62bb4464_4_k_cu_8dc7bdc2_2732374cuda3std6ranges3__45__cpo4nextE,@object
	.size		_ZN41_INTERNAL_62bb4464_4_k_cu_8dc7bdc2_2732374cuda3std6ranges3__45__cpo4nextE,(_ZN41_INTERNAL_62bb4464_4_k_cu_8dc7bdc2_2732374cuda3std6ranges3__45__cpo4swapE - _ZN41_INTERNAL_62bb4464_4_k_cu_8dc7bdc2_2732374cuda3std6ranges3__45__cpo4nextE)
_ZN41_INTERNAL_62bb4464_4_k_cu_8dc7bdc2_2732374cuda3std6ranges3__45__cpo4nextE:
	.zero		1
	.type		_ZN41_INTERNAL_62bb4464_4_k_cu_8dc7bdc2_2732374cuda3std6ranges3__45__cpo4swapE,@object
	.size		_ZN41_INTERNAL_62bb4464_4_k_cu_8dc7bdc2_2732374cuda3std6ranges3__45__cpo4swapE,(_ZN41_INTERNAL_62bb4464_4_k_cu_8dc7bdc2_2732376thrust24THRUST_300001_SM_1000_NS12placeholders2_1E - _ZN41_INTERNAL_62bb4464_4_k_cu_8dc7bdc2_2732374cuda3std6ranges3__45__cpo4swapE)
_ZN41_INTERNAL_62bb4464_4_k_cu_8dc7bdc2_2732374cuda3std6ranges3__45__cpo4swapE:
	.zero		1
	.type		_ZN41_INTERNAL_62bb4464_4_k_cu_8dc7bdc2_2732376thrust24THRUST_300001_SM_1000_NS12placeholders2_1E,@object
	.size		_ZN41_INTERNAL_62bb4464_4_k_cu_8dc7bdc2_2732376thrust24THRUST_300001_SM_1000_NS12placeholders2_1E,(_ZN41_INTERNAL_62bb4464_4_k_cu_8dc7bdc2_2732376thrust24THRUST_300001_SM_1000_NS12placeholders2_3E - _ZN41_INTERNAL_62bb4464_4_k_cu_8dc7bdc2_2732376thrust24THRUST_300001_SM_1000_NS12placeholders2_1E)
_ZN41_INTERNAL_62bb4464_4_k_cu_8dc7bdc2_2732376thrust24THRUST_300001_SM_1000_NS12placeholders2_1E:
	.zero		1
	.type		_ZN41_INTERNAL_62bb4464_4_k_cu_8dc7bdc2_2732376thrust24THRUST_300001_SM_1000_NS12placeholders2_3E,@object
	.size		_ZN41_INTERNAL_62bb4464_4_k_cu_8dc7bdc2_2732376thrust24THRUST_300001_SM_1000_NS12placeholders2_3E,(_ZN41_INTERNAL_62bb4464_4_k_cu_8dc7bdc2_2732374cuda3std3__45__cpo5beginE - _ZN41_INTERNAL_62bb4464_4_k_cu_8dc7bdc2_2732376thrust24THRUST_300001_SM_1000_NS12placeholders2_3E)
_ZN41_INTERNAL_62bb4464_4_k_cu_8dc7bdc2_2732376thrust24THRUST_300001_SM_1000_NS12placeholders2_3E:
	.zero		1
	.type		_ZN41_INTERNAL_62bb4464_4_k_cu_8dc7bdc2_2732374cuda3std3__45__cpo5beginE,@object
	.size		_ZN41_INTERNAL_62bb4464_4_k_cu_8dc7bdc2_2732374cuda3std3__45__cpo5beginE,(_ZN41_INTERNAL_62bb4464_4_k_cu_8dc7bdc2_2732374cuda3std6ranges3__45__cpo5beginE - _ZN41_INTERNAL_62bb4464_4_k_cu_8dc7bdc2_2732374cuda3std3__45__cpo5beginE)
_ZN41_INTERNAL_62bb4464_4_k_cu_8dc7bdc2_2732374cuda3std3__45__cpo5beginE:
	.zero		1
	.type		_ZN41_INTERNAL_62bb4464_4_k_cu_8dc7bdc2_2732374cuda3std6ranges3__45__cpo5beginE,@object
	.size		_ZN41_INTERNAL_62bb4464_4_k_cu_8dc7bdc2_2732374cuda3std6ranges3__45__cpo5beginE,(_ZN41_INTERNAL_62bb4464_4_k_cu_8dc7bdc2_2732374cuda3std3__443_GLOBAL__N__62bb4464_4_k_cu_8dc7bdc2_2732376ignoreE - _ZN41_INTERNAL_62bb4464_4_k_cu_8dc7bdc2_2732374cuda3std6ranges3__45__cpo5beginE)
_ZN41_INTERNAL_62bb4464_4_k_cu_8dc7bdc2_2732374cuda3std6ranges3__45__cpo5beginE:
	.zero		1
	.type		_ZN41_INTERNAL_62bb4464_4_k_cu_8dc7bdc2_2732374cuda3std3__443_GLOBAL__N__62bb4464_4_k_cu_8dc7bdc2_2732376ignoreE,@object
	.size		_ZN41_INTERNAL_62bb4464_4_k_cu_8dc7bdc2_2732374cuda3std3__443_GLOBAL__N__62bb4464_4_k_cu_8dc7bdc2_2732376ignoreE,(_ZN41_INTERNAL_62bb4464_4_k_cu_8dc7bdc2_2732374cuda3std6ranges3__45__cpo4dataE - _ZN41_INTERNAL_62bb4464_4_k_cu_8dc7bdc2_2732374cuda3std3__443_GLOBAL__N__62bb4464_4_k_cu_8dc7bdc2_2732376ignoreE)
_ZN41_INTERNAL_62bb4464_4_k_cu_8dc7bdc2_2732374cuda3std3__443_GLOBAL__N__62bb4464_4_k_cu_8dc7bdc2_2732376ignoreE:
	.zero		1
	.type		_ZN41_INTERNAL_62bb4464_4_k_cu_8dc7bdc2_2732374cuda3std6ranges3__45__cpo4dataE,@object
	.size		_ZN41_INTERNAL_62bb4464_4_k_cu_8dc7bdc2_2732374cuda3std6ranges3__45__cpo4dataE,(_ZN41_INTERNAL_62bb4464_4_k_cu_8dc7bdc2_2732376thrust24THRUST_300001_SM_1000_NS12placeholders2_7E - _ZN41_INTERNAL_62bb4464_4_k_cu_8dc7bdc2_2732374cuda3std6ranges3__45__cpo4dataE)
_ZN41_INTERNAL_62bb4464_4_k_cu_8dc7bdc2_2732374cuda3std6ranges3__45__cpo4dataE:
	.zero		1
	.type		_ZN41_INTERNAL_62bb4464_4_k_cu_8dc7bdc2_2732376thrust24THRUST_300001_SM_1000_NS12placeholders2_7E,@object
	.size		_ZN41_INTERNAL_62bb4464_4_k_cu_8dc7bdc2_2732376thrust24THRUST_300001_SM_1000_NS12placeholders2_7E,(_ZN41_INTERNAL_62bb4464_4_k_cu_8dc7bdc2_2732374cuda3std3__45__cpo6rbeginE - _ZN41_INTERNAL_62bb4464_4_k_cu_8dc7bdc2_2732376thrust24THRUST_300001_SM_1000_NS12placeholders2_7E)
_ZN41_INTERNAL_62bb4464_4_k_cu_8dc7bdc2_2732376thrust24THRUST_300001_SM_1000_NS12placeholders2_7E:
	.zero		1
	.type		_ZN41_INTERNAL_62bb4464_4_k_cu_8dc7bdc2_2732374cuda3std3__45__cpo6rbeginE,@object
	.size		_ZN41_INTERNAL_62bb4464_4_k_cu_8dc7bdc2_2732374cuda3std3__45__cpo6rbeginE,(_ZN41_INTERNAL_62bb4464_4_k_cu_8dc7bdc2_2732374cuda3std6ranges3__45__cpo7advanceE - _ZN41_INTERNAL_62bb4464_4_k_cu_8dc7bdc2_2732374cuda3std3__45__cpo6rbeginE)
_ZN41_INTERNAL_62bb4464_4_k_cu_8dc7bdc2_2732374cuda3std3__45__cpo6rbeginE:
	.zero		1
	.type		_ZN41_INTERNAL_62bb4464_4_k_cu_8dc7bdc2_2732374cuda3std6ranges3__45__cpo7advanceE,@object
	.size		_ZN41_INTERNAL_62bb4464_4_k_cu_8dc7bdc2_2732374cuda3std6ranges3__45__cpo7advanceE,(_ZN41_INTERNAL_62bb4464_4_k_cu_8dc7bdc2_2732374cuda3std3__47nulloptE - _ZN41_INTERNAL_62bb4464_4_k_cu_8dc7bdc2_2732374cuda3std6ranges3__45__cpo7advanceE)
_ZN41_INTERNAL_62bb4464_4_k_cu_8dc7bdc2_2732374cuda3std6ranges3__45__cpo7advanceE:
	.zero		1
	.type		_ZN41_INTERNAL_62bb4464_4_k_cu_8dc7bdc2_2732374cuda3std3__47nulloptE,@object
	.size		_ZN41_INTERNAL_62bb4464_4_k_cu_8dc7bdc2_2732374cuda3std3__47nulloptE,(_ZN41_INTERNAL_62bb4464_4_k_cu_8dc7bdc2_2732374cuda3std6ranges3__45__cpo8distanceE - _ZN41_INTERNAL_62bb4464_4_k_cu_8dc7bdc2_2732374cuda3std3__47nulloptE)
_ZN41_INTERNAL_62bb4464_4_k_cu_8dc7bdc2_2732374cuda3std3__47nulloptE:
	.zero		1
	.type		_ZN41_INTERNAL_62bb4464_4_k_cu_8dc7bdc2_2732374cuda3std6ranges3__45__cpo8distanceE,@object
	.size		_ZN41_INTERNAL_62bb4464_4_k_cu_8dc7bdc2_2732374cuda3std6ranges3__45__cpo8distanceE,(_ZN41_INTERNAL_62bb4464_4_k_cu_8dc7bdc2_2732376thrust24THRUST_300001_SM_1000_NS12placeholders2_6E - _ZN41_INTERNAL_62bb4464_4_k_cu_8dc7bdc2_2732374cuda3std6ranges3__45__cpo8distanceE)
_ZN41_INTERNAL_62bb4464_4_k_cu_8dc7bdc2_2732374cuda3std6ranges3__45__cpo8distanceE:
	.zero		1
	.type		_ZN41_INTERNAL_62bb4464_4_k_cu_8dc7bdc2_2732376thrust24THRUST_300001_SM_1000_NS12placeholders2_6E,@object
	.size		_ZN41_INTERNAL_62bb4464_4_k_cu_8dc7bdc2_2732376thrust24THRUST_300001_SM_1000_NS12placeholders2_6E,(_ZN41_INTERNAL_62bb4464_4_k_cu_8dc7bdc2_2732374cuda3std3__45__cpo4cendE - _ZN41_INTERNAL_62bb4464_4_k_cu_8dc7bdc2_2732376thrust24THRUST_300001_SM_1000_NS12placeholders2_6E)
_ZN41_INTERNAL_62bb4464_4_k_cu_8dc7bdc2_2732376thrust24THRUST_300001_SM_1000_NS12placeholders2_6E:
	.zero		1
	.type		_ZN41_INTERNAL_62bb4464_4_k_cu_8dc7bdc2_2732374cuda3std3__45__cpo4cendE,@object
	.size		_ZN41_INTERNAL_62bb4464_4_k_cu_8dc7bdc2_2732374cuda3std3__45__cpo4cendE,(_ZN41_INTERNAL_62bb4464_4_k_cu_8dc7bdc2_2732374cuda3std6ranges3__45__cpo4cendE - _ZN41_INTERNAL_62bb4464_4_k_cu_8dc7bdc2_2732374cuda3std3__45__cpo4cendE)
_ZN41_INTERNAL_62bb4464_4_k_cu_8dc7bdc2_2732374cuda3std3__45__cpo4cendE:
	.zero		1
	.type		_ZN41_INTERNAL_62bb4464_4_k_cu_8dc7bdc2_2732374cuda3std6ranges3__45__cpo4cendE,@object
	.size		_ZN41_INTERNAL_62bb4464_4_k_cu_8dc7bdc2_2732374cuda3std6ranges3__45__cpo4cendE,(_ZN41_INTERNAL_62bb4464_4_k_cu_8dc7bdc2_2732374cuda3std3__420unreachable_sentinelE - _ZN41_INTERNAL_62bb4464_4_k_cu_8dc7bdc2_2732374cuda3std6ranges3__45__cpo4cendE)
_ZN41_INTERNAL_62bb4464_4_k_cu_8dc7bdc2_2732374cuda3std6ranges3__45__cpo4cendE:
	.zero		1
	.type		_ZN41_INTERNAL_62bb4464_4_k_cu_8dc7bdc2_2732374cuda3std3__420unreachable_sentinelE,@object
	.size		_ZN41_INTERNAL_62bb4464_4_k_cu_8dc7bdc2_2732374cuda3std3__420unreachable_sentinelE,(_ZN41_INTERNAL_62bb4464_4_k_cu_8dc7bdc2_2732374cuda3std6ranges3__45__cpo5ssizeE - _ZN41_INTERNAL_62bb4464_4_k_cu_8dc7bdc2_2732374cuda3std3__420unreachable_sentinelE)
_ZN41_INTERNAL_62bb4464_4_k_cu_8dc7bdc2_2732374cuda3std3__420unreachable_sentinelE:
	.zero		1
	.type		_ZN41_INTERNAL_62bb4464_4_k_cu_8dc7bdc2_2732374cuda3std6ranges3__45__cpo5ssizeE,@object
	.size		_ZN41_INTERNAL_62bb4464_4_k_cu_8dc7bdc2_2732374cuda3std6ranges3__45__cpo5ssizeE,(_ZN41_INTERNAL_62bb4464_4_k_cu_8dc7bdc2_2732376thrust24THRUST_300001_SM_1000_NS12placeholders3_10E - _ZN41_INTERNAL_62bb4464_4_k_cu_8dc7bdc2_2732374cuda3std6ranges3__45__cpo5ssizeE)
_ZN41_INTERNAL_62bb4464_4_k_cu_8dc7bdc2_2732374cuda3std6ranges3__45__cpo5ssizeE:
	.zero		1
	.type		_ZN41_INTERNAL_62bb4464_4_k_cu_8dc7bdc2_2732376thrust24THRUST_300001_SM_1000_NS12placeholders3_10E,@object
	.size		_ZN41_INTERNAL_62bb4464_4_k_cu_8dc7bdc2_2732376thrust24THRUST_300001_SM_1000_NS12placeholders3_10E,(_ZN41_INTERNAL_62bb4464_4_k_cu_8dc7bdc2_2732374cuda3std3__45__cpo5crendE - _ZN41_INTERNAL_62bb4464_4_k_cu_8dc7bdc2_2732376thrust24THRUST_300001_SM_1000_NS12placeholders3_10E)
_ZN41_INTERNAL_62bb4464_4_k_cu_8dc7bdc2_2732376thrust24THRUST_300001_SM_1000_NS12placeholders3_10E:
	.zero		1
	.type		_ZN41_INTERNAL_62bb4464_4_k_cu_8dc7bdc2_2732374cuda3std3__45__cpo5crendE,@object
	.size		_ZN41_INTERNAL_62bb4464_4_k_cu_8dc7bdc2_2732374cuda3std3__45__cpo5crendE,(_ZN41_INTERNAL_62bb4464_4_k_cu_8dc7bdc2_2732374cuda3std6ranges3__45__cpo4prevE - _ZN41_INTERNAL_62bb4464_4_k_cu_8dc7bdc2_2732374cuda3std3__45__cpo5crendE)
_ZN41_INTERNAL_62bb4464_4_k_cu_8dc7bdc2_2732374cuda3std3__45__cpo5crendE:
	.zero		1
	.type		_ZN41_INTERNAL_62bb4464_4_k_cu_8dc7bdc2_2732374cuda3std6ranges3__45__cpo4prevE,@object
	.size		_ZN41_INTERNAL_62bb4464_4_k_cu_8dc7bdc2_2732374cuda3std6ranges3__45__cpo4prevE,(_ZN41_INTERNAL_62bb4464_4_k_cu_8dc7bdc2_2732374cuda3std6ranges3__45__cpo9iter_moveE - _ZN41_INTERNAL_62bb4464_4_k_cu_8dc7bdc2_2732374cuda3std6ranges3__45__cpo4prevE)
_ZN41_INTERNAL_62bb4464_4_k_cu_8dc7bdc2_2732374cuda3std6ranges3__45__cpo4prevE:
	.zero		1
	.type		_ZN41_INTERNAL_62bb4464_4_k_cu_8dc7bdc2_2732374cuda3std6ranges3__45__cpo9iter_moveE,@object
	.size		_ZN41_INTERNAL_62bb4464_4_k_cu_8dc7bdc2_2732374cuda3std6ranges3__45__cpo9iter_moveE,(_ZN41_INTERNAL_62bb4464_4_k_cu_8dc7bdc2_2732376thrust24THRUST_300001_SM_1000_NS12placeholders2_2E - _ZN41_INTERNAL_62bb4464_4_k_cu_8dc7bdc2_2732374cuda3std6ranges3__45__cpo9iter_moveE)
_ZN41_INTERNAL_62bb4464_4_k_cu_8dc7bdc2_2732374cuda3std6ranges3__45__cpo9iter_moveE:
	.zero		1
	.type		_ZN41_INTERNAL_62bb4464_4_k_cu_8dc7bdc2_2732376thrust24THRUST_300001_SM_1000_NS12placeholders2_2E,@object
	.size		_ZN41_INTERNAL_62bb4464_4_k_cu_8dc7bdc2_2732376thrust24THRUST_300001_SM_1000_NS12placeholders2_2E,(_ZN41_INTERNAL_62bb4464_4_k_cu_8dc7bdc2_2732376thrust24THRUST_300001_SM_1000_NS12placeholders2_4E - _ZN41_INTERNAL_62bb4464_4_k_cu_8dc7bdc2_2732376thrust24THRUST_300001_SM_1000_NS12placeholders2_2E)
_ZN41_INTERNAL_62bb4464_4_k_cu_8dc7bdc2_2732376thrust24THRUST_300001_SM_1000_NS12placeholders2_2E:
	.zero		1
	.type		_ZN41_INTERNAL_62bb4464_4_k_cu_8dc7bdc2_2732376thrust24THRUST_300001_SM_1000_NS12placeholders2_4E,@object
	.size		_ZN41_INTERNAL_62bb4464_4_k_cu_8dc7bdc2_2732376thrust24THRUST_300001_SM_1000_NS12placeholders2_4E,(_ZN41_INTERNAL_62bb4464_4_k_cu_8dc7bdc2_2732374cuda3std3__45__cpo3endE - _ZN41_INTERNAL_62bb4464_4_k_cu_8dc7bdc2_2732376thrust24THRUST_300001_SM_1000_NS12placeholders2_4E)
_ZN41_INTERNAL_62bb4464_4_k_cu_8dc7bdc2_2732376thrust24THRUST_300001_SM_1000_NS12placeholders2_4E:
	.zero		1
	.type		_ZN41_INTERNAL_62bb4464_4_k_cu_8dc7bdc2_2732374cuda3std3__45__cpo3endE,@object
	.size		_ZN41_INTERNAL_62bb4464_4_k_cu_8dc7bdc2_2732374cuda3std3__45__cpo3endE,(_ZN41_INTERNAL_62bb4464_4_k_cu_8dc7bdc2_2732374cuda3std6ranges3__45__cpo3endE - _ZN41_INTERNAL_62bb4464_4_k_cu_8dc7bdc2_2732374cuda3std3__45__cpo3endE)
_ZN41_INTERNAL_62bb4464_4_k_cu_8dc7bdc2_2732374cuda3std3__45__cpo3endE:
	.zero		1
	.type		_ZN41_INTERNAL_62bb4464_4_k_cu_8dc7bdc2_2732374cuda3std6ranges3__45__cpo3endE,@object
	.size		_ZN41_INTERNAL_62bb4464_4_k_cu_8dc7bdc2_2732374cuda3std6ranges3__45__cpo3endE,(_ZN41_INTERNAL_62bb4464_4_k_cu_8dc7bdc2_2732374cuda3std3__419piecewise_constructE - _ZN41_INTERNAL_62bb4464_4_k_cu_8dc7bdc2_2732374cuda3std6ranges3__45__cpo3endE)
_ZN41_INTERNAL_62bb4464_4_k_cu_8dc7bdc2_2732374cuda3std6ranges3__45__cpo3endE:
	.zero		1
	.type		_ZN41_INTERNAL_62bb4464_4_k_cu_8dc7bdc2_2732374cuda3std3__419piecewise_constructE,@object
	.size		_ZN41_INTERNAL_62bb4464_4_k_cu_8dc7bdc2_2732374cuda3std3__419piecewise_constructE,(_ZN41_INTERNAL_62bb4464_4_k_cu_8dc7bdc2_2732374cuda3std6ranges3__45__cpo5cdataE - _ZN41_INTERNAL_62bb4464_4_k_cu_8dc7bdc2_2732374cuda3std3__419piecewise_constructE)
_ZN41_INTERNAL_62bb4464_4_k_cu_8dc7bdc2_2732374cuda3std3__419piecewise_constructE:
	.zero		1
	.type		_ZN41_INTERNAL_62bb4464_4_k_cu_8dc7bdc2_2732374cuda3std6ranges3__45__cpo5cdataE,@object
	.size		_ZN41_INTERNAL_62bb4464_4_k_cu_8dc7bdc2_2732374cuda3std6ranges3__45__cpo5cdataE,(_ZN41_INTERNAL_62bb4464_4_k_cu_8dc7bdc2_2732376thrust24THRUST_300001_SM_1000_NS12placeholders2_8E - _ZN41_INTERNAL_62bb4464_4_k_cu_8dc7bdc2_2732374cuda3std6ranges3__45__cpo5cdataE)
_ZN41_INTERNAL_62bb4464_4_k_cu_8dc7bdc2_2732374cuda3std6ranges3__45__cpo5cdataE:
	.zero		1
	.type		_ZN41_INTERNAL_62bb4464_4_k_cu_8dc7bdc2_2732376thrust24THRUST_300001_SM_1000_NS12placeholders2_8E,@object
	.size		_ZN41_INTERNAL_62bb4464_4_k_cu_8dc7bdc2_2732376thrust24THRUST_300001_SM_1000_NS12placeholders2_8E,(_ZN41_INTERNAL_62bb4464_4_k_cu_8dc7bdc2_2732374cuda3std3__45__cpo4rendE - _ZN41_INTERNAL_62bb4464_4_k_cu_8dc7bdc2_2732376thrust24THRUST_300001_SM_1000_NS12placeholders2_8E)
_ZN41_INTERNAL_62bb4464_4_k_cu_8dc7bdc2_2732376thrust24THRUST_300001_SM_1000_NS12placeholders2_8E:
	.zero		1
	.type		_ZN41_INTERNAL_62bb4464_4_k_cu_8dc7bdc2_2732374cuda3std3__45__cpo4rendE,@object
	.size		_ZN41_INTERNAL_62bb4464_4_k_cu_8dc7bdc2_2732374cuda3std3__45__cpo4rendE,(_ZN41_INTERNAL_62bb4464_4_k_cu_8dc7bdc2_2732374cuda3std6ranges3__45__cpo9iter_swapE - _ZN41_INTERNAL_62bb4464_4_k_cu_8dc7bdc2_2732374cuda3std3__45__cpo4rendE)
_ZN41_INTERNAL_62bb4464_4_k_cu_8dc7bdc2_2732374cuda3std3__45__cpo4rendE:
	.zero		1
	.type		_ZN41_INTERNAL_62bb4464_4_k_cu_8dc7bdc2_2732374cuda3std6ranges3__45__cpo9iter_swapE,@object
	.size		_ZN41_INTERNAL_62bb4464_4_k_cu_8dc7bdc2_2732374cuda3std6ranges3__45__cpo9iter_swapE,(_ZN41_INTERNAL_62bb4464_4_k_cu_8dc7bdc2_2732374cuda3std3__48unexpectE - _ZN41_INTERNAL_62bb4464_4_k_cu_8dc7bdc2_2732374cuda3std6ranges3__45__cpo9iter_swapE)
_ZN41_INTERNAL_62bb4464_4_k_cu_8dc7bdc2_2732374cuda3std6ranges3__45__cpo9iter_swapE:
	.zero		1
	.type		_ZN41_INTERNAL_62bb4464_4_k_cu_8dc7bdc2_2732374cuda3std3__48unexpectE,@object
	.size		_ZN41_INTERNAL_62bb4464_4_k_cu_8dc7bdc2_2732374cuda3std3__48unexpectE,(_ZN41_INTERNAL_62bb4464_4_k_cu_8dc7bdc2_2732376thrust24THRUST_300001_SM_1000_NS6system6detail10sequential3seqE - _ZN41_INTERNAL_62bb4464_4_k_cu_8dc7bdc2_2732374cuda3std3__48unexpectE)
_ZN41_INTERNAL_62bb4464_4_k_cu_8dc7bdc2_2732374cuda3std3__48unexpectE:
	.zero		1
	.type		_ZN41_INTERNAL_62bb4464_4_k_cu_8dc7bdc2_2732376thrust24THRUST_300001_SM_1000_NS6system6detail10sequential3seqE,@object
	.size		_ZN41_INTERNAL_62bb4464_4_k_cu_8dc7bdc2_2732376thrust24THRUST_300001_SM_1000_NS6system6detail10sequential3seqE,(.L_29 - _ZN41_INTERNAL_62bb4464_4_k_cu_8dc7bdc2_2732376thrust24THRUST_300001_SM_1000_NS6system6detail10sequential3seqE)
_ZN41_INTERNAL_62bb4464_4_k_cu_8dc7bdc2_2732376thrust24THRUST_300001_SM_1000_NS6system6detail10sequential3seqE:
	.zero		1
.L_29:


//--------------------- .nv.constant0._ZN3cub18CUB_300001_SM_10006detail11EmptyKernelIvEEvv --------------------------
	.section	.nv.constant0._ZN3cub18CUB_300001_SM_10006detail11EmptyKernelIvEEvv,"a",@progbits
	.sectionflags	@""
	.align	4
.nv.constant0._ZN3cub18CUB_300001_SM_10006detail11EmptyKernelIvEEvv:
	.zero		896


//--------------------- SYMBOLS --------------------------

	.type		.nv.reservedSmem.offset0,@object
	.size		.nv.reservedSmem.offset0,0x4
